//
// Generated by NVIDIA NVVM Compiler
//
// Compiler Build ID: CL-36424714
// Cuda compilation tools, release 13.0, V13.0.88
// Based on NVVM 20.0.0
//

.version 9.0
.target sm_100
.address_size 64

	// .globl	_Z12mandelKernelffffPiiiffi

.visible .entry _Z12mandelKernelffffPiiiffi(
	.param .f32 _Z12mandelKernelffffPiiiffi_param_0,
	.param .f32 _Z12mandelKernelffffPiiiffi_param_1,
	.param .f32 _Z12mandelKernelffffPiiiffi_param_2,
	.param .f32 _Z12mandelKernelffffPiiiffi_param_3,
	.param .u64 .ptr .align 1 _Z12mandelKernelffffPiiiffi_param_4,
	.param .u32 _Z12mandelKernelffffPiiiffi_param_5,
	.param .u32 _Z12mandelKernelffffPiiiffi_param_6,
	.param .f32 _Z12mandelKernelffffPiiiffi_param_7,
	.param .f32 _Z12mandelKernelffffPiiiffi_param_8,
	.param .u32 _Z12mandelKernelffffPiiiffi_param_9
)
{
	.reg .pred 	%p<4>;
	.reg .b32 	%r<17>;
	.reg .b32 	%f<20>;
	.reg .b64 	%rd<5>;

	ld.param.f32 	%f9, [_Z12mandelKernelffffPiiiffi_param_2];
	ld.param.f32 	%f10, [_Z12mandelKernelffffPiiiffi_param_3];
	ld.param.u64 	%rd1, [_Z12mandelKernelffffPiiiffi_param_4];
	ld.param.u32 	%r7, [_Z12mandelKernelffffPiiiffi_param_5];
	ld.param.f32 	%f11, [_Z12mandelKernelffffPiiiffi_param_7];
	ld.param.f32 	%f12, [_Z12mandelKernelffffPiiiffi_param_8];
	ld.param.u32 	%r5, [_Z12mandelKernelffffPiiiffi_param_9];
	mov.u32 	%r8, %tid.x;
	mov.u32 	%r9, %ctaid.x;
	mov.u32 	%r10, %ntid.x;
	mad.lo.s32 	%r1, %r9, %r10, %r8;
	div.s32 	%r11, %r1, %r7;
	mul.lo.s32 	%r12, %r11, %r7;
	sub.s32 	%r13, %r1, %r12;
	cvt.rn.f32.s32 	%f13, %r13;
	fma.rn.f32 	%f1, %f11, %f13, %f9;
	cvt.rn.f32.s32 	%f14, %r11;
	fma.rn.f32 	%f2, %f12, %f14, %f10;
	setp.lt.s32 	%p1, %r5, 1;
	mov.b32 	%r16, 0;
	@%p1 bra 	$L__BB0_4;
	mov.b32 	%r15, 0;
	mov.f32 	%f18, %f2;
	mov.f32 	%f19, %f1;
$L__BB0_2:
	mul.f32 	%f5, %f19, %f19;
	mul.f32 	%f6, %f18, %f18;
	add.f32 	%f15, %f5, %f6;
	setp.gt.f32 	%p2, %f15, 0f40800000;
	mov.u32 	%r16, %r15;
	@%p2 bra 	$L__BB0_4;
	sub.f32 	%f16, %f5, %f6;
	add.f32 	%f17, %f19, %f19;
	add.f32 	%f19, %f1, %f16;
	fma.rn.f32 	%f18, %f17, %f18, %f2;
	add.s32 	%r15, %r15, 1;
	setp.ne.s32 	%p3, %r15, %r5;
	mov.u32 	%r16, %r5;
	@%p3 bra 	$L__BB0_2;
$L__BB0_4:
	cvta.to.global.u64 	%rd2, %rd1;
	mul.wide.s32 	%rd3, %r1, 4;
	add.s64 	%rd4, %rd2, %rd3;
	st.global.u32 	[%rd4], %r16;
	ret;

}


// ===== COMPILED SASS (sm_100) =====

	.target	sm_100

	.elftype	@"ET_EXEC"


//--------------------- .note.nv.tkinfo           --------------------------
	.section	.note.nv.tkinfo,"",@"SHT_NOTE"
	.sectionflags	@"SHF_NOTE_NV_TKINFO"
	.tkinfo
        /*0018*/ 	.word	0x00000002
        /*0030*/ 	.string	""
        /*0030*/ 	.string	"ptxas"
        /*0030*/ 	.string	"Cuda compilation tools, release 13.0, V13.0.88"
        /*0030*/ 	.string	"Build cuda_13.0.r13.0/compiler.36424714_0"
        /*0030*/ 	.string	"-arch sm_100 -m 64 "



//--------------------- .note.nv.cuinfo           --------------------------
	.section	.note.nv.cuinfo,"",@"SHT_NOTE"
	.sectionflags	@"SHF_NOTE_NV_CUINFO"
        /*0018*/ 	.short	0x0002
        /*001a*/ 	.short	0x0064
        /*001c*/ 	.short	0x0082
	.zero		2


//--------------------- .nv.info                  --------------------------
	.section	.nv.info,"",@"SHT_CUDA_INFO"
	.align	4


	//----- nvinfo : EIATTR_REGCOUNT
	.align		4
        /*0000*/ 	.byte	0x04, 0x2f
        /*0002*/ 	.short	(.L_1 - .L_0)
	.align		4
.L_0:
        /*0004*/ 	.word	index@(_Z12mandelKernelffffPiiiffi)
        /*0008*/ 	.word	0x0000000c


	//----- nvinfo : EIATTR_FRAME_SIZE
	.align		4
.L_1:
        /*000c*/ 	.byte	0x04, 0x11
        /*000e*/ 	.short	(.L_3 - .L_2)
	.align		4
.L_2:
        /*0010*/ 	.word	index@(_Z12mandelKernelffffPiiiffi)
        /*0014*/ 	.word	0x00000000


	//----- nvinfo : EIATTR_MIN_STACK_SIZE
	.align		4
.L_3:
        /*0018*/ 	.byte	0x04, 0x12
        /*001a*/ 	.short	(.L_5 - .L_4)
	.align		4
.L_4:
        /*001c*/ 	.word	index@(_Z12mandelKernelffffPiiiffi)
        /*0020*/ 	.word	0x00000000
.L_5:


//--------------------- .nv.compat                --------------------------
	.section	.nv.compat,"",@"SHT_CUDA_COMPAT_INFO"
	.align	4
        /*0000*/ 	.byte	0x02, 0x09, 0x00, 0x00, 0x02, 0x02, 0x01, 0x00, 0x02, 0x05, 0x05, 0x00, 0x03, 0x07, 0x01, 0x01
        /*0010*/ 	.byte	0x02, 0x03, 0x00, 0x00, 0x02, 0x06, 0x01, 0x00, 0x04, 0x0b, 0x08, 0x00, 0x01, 0x00, 0x00, 0x00
        /*0020*/ 	.byte	0x00, 0x00, 0x00, 0x00


//--------------------- .nv.info._Z12mandelKernelffffPiiiffi --------------------------
	.section	.nv.info._Z12mandelKernelffffPiiiffi,"",@"SHT_CUDA_INFO"
	.sectionflags	@""
	.align	4


	//----- nvinfo : EIATTR_CUDA_API_VERSION
	.align		4
        /*0000*/ 	.byte	0x04, 0x37
        /*0002*/ 	.short	(.L_7 - .L_6)
.L_6:
        /*0004*/ 	.word	0x00000082


	//----- nvinfo : EIATTR_KPARAM_INFO
	.align		4
.L_7:
        /*0008*/ 	.byte	0x04, 0x17
        /*000a*/ 	.short	(.L_9 - .L_8)
.L_8:
        /*000c*/ 	.word	0x00000000
        /*0010*/ 	.short	0x0009
        /*0012*/ 	.short	0x0028
        /*0014*/ 	.byte	0x00, 0xf0, 0x11, 0x00


	//----- nvinfo : EIATTR_KPARAM_INFO
	.align		4
.L_9:
        /*0018*/ 	.byte	0x04, 0x17
        /*001a*/ 	.short	(.L_11 - .L_10)
.L_10:
        /*001c*/ 	.word	0x00000000
        /*0020*/ 	.short	0x0008
        /*0022*/ 	.short	0x0024
        /*0024*/ 	.byte	0x00, 0xf0, 0x11, 0x00


	//----- nvinfo : EIATTR_KPARAM_INFO
	.align		4
.L_11:
        /*0028*/ 	.byte	0x04, 0x17
        /*002a*/ 	.short	(.L_13 - .L_12)
.L_12:
        /*002c*/ 	.word	0x00000000
        /*0030*/ 	.short	0x0007
        /*0032*/ 	.short	0x0020
        /*0034*/ 	.byte	0x00, 0xf0, 0x11, 0x00


	//----- nvinfo : EIATTR_KPARAM_INFO
	.align		4
.L_13:
        /*0038*/ 	.byte	0x04, 0x17
        /*003a*/ 	.short	(.L_15 - .L_14)
.L_14:
        /*003c*/ 	.word	0x00000000
        /*0040*/ 	.short	0x0006
        /*0042*/ 	.short	0x001c
        /*0044*/ 	.byte	0x00, 0xf0, 0x11, 0x00


	//----- nvinfo : EIATTR_KPARAM_INFO
	.align		4
.L_15:
        /*0048*/ 	.byte	0x04, 0x17
        /*004a*/ 	.short	(.L_17 - .L_16)
.L_16:
        /*004c*/ 	.word	0x00000000
        /*0050*/ 	.short	0x0005
        /*0052*/ 	.short	0x0018
        /*0054*/ 	.byte	0x00, 0xf0, 0x11, 0x00


	//----- nvinfo : EIATTR_KPARAM_INFO
	.align		4
.L_17:
        /*0058*/ 	.byte	0x04, 0x17
        /*005a*/ 	.short	(.L_19 - .L_18)
.L_18:
        /*005c*/ 	.word	0x00000000
        /*0060*/ 	.short	0x0004
        /*0062*/ 	.short	0x0010
        /*0064*/ 	.byte	0x00, 0xf5, 0x21, 0x00


	//----- nvinfo : EIATTR_KPARAM_INFO
	.align		4
.L_19:
        /*0068*/ 	.byte	0x04, 0x17
        /*006a*/ 	.short	(.L_21 - .L_20)
.L_20:
        /*006c*/ 	.word	0x00000000
        /*0070*/ 	.short	0x0003
        /*0072*/ 	.short	0x000c
        /*0074*/ 	.byte	0x00, 0xf0, 0x11, 0x00


	//----- nvinfo : EIATTR_KPARAM_INFO
	.align		4
.L_21:
        /*0078*/ 	.byte	0x04, 0x17
        /*007a*/ 	.short	(.L_23 - .L_22)
.L_22:
        /*007c*/ 	.word	0x00000000
        /*0080*/ 	.short	0x0002
        /*0082*/ 	.short	0x0008
        /*0084*/ 	.byte	0x00, 0xf0, 0x11, 0x00


	//----- nvinfo : EIATTR_KPARAM_INFO
	.align		4
.L_23:
        /*0088*/ 	.byte	0x04, 0x17
        /*008a*/ 	.short	(.L_25 - .L_24)
.L_24:
        /*008c*/ 	.word	0x00000000
        /*0090*/ 	.short	0x0001
        /*0092*/ 	.short	0x0004
        /*0094*/ 	.byte	0x00, 0xf0, 0x11, 0x00


	//----- nvinfo : EIATTR_KPARAM_INFO
	.align		4
.L_25:
        /*0098*/ 	.byte	0x04, 0x17
        /*009a*/ 	.short	(.L_27 - .L_26)
.L_26:
        /*009c*/ 	.word	0x00000000
        /*00a0*/ 	.short	0x0000
        /*00a2*/ 	.short	0x0000
        /*00a4*/ 	.byte	0x00, 0xf0, 0x11, 0x00


	//----- nvinfo : EIATTR_SPARSE_MMA_MASK
	.align		4
.L_27:
        /*00a8*/ 	.byte	0x03, 0x50
        /*00aa*/ 	.short	0x0000


	//----- nvinfo : EIATTR_MAXREG_COUNT
	.align		4
        /*00ac*/ 	.byte	0x03, 0x1b
        /*00ae*/ 	.short	0x00ff


	//----- nvinfo : EIATTR_MERCURY_ISA_VERSION
	.align		4
        /*00b0*/ 	.byte	0x03, 0x5f
        /*00b2*/ 	.short	0x0101


	//----- nvinfo : EIATTR_VRC_CTA_INIT_COUNT
	.align		4
        /*00b4*/ 	.byte	0x02, 0x4a
	.zero		1
	.zero		1


	//----- nvinfo : EIATTR_EXIT_INSTR_OFFSETS
	.align		4
        /*00b8*/ 	.byte	0x04, 0x1c
        /*00ba*/ 	.short	(.L_29 - .L_28)


	//   ....[0]....
.L_28:
        /*00bc*/ 	.word	0x00000410


	//----- nvinfo : EIATTR_CRS_STACK_SIZE
	.align		4
.L_29:
        /*00c0*/ 	.byte	0x04, 0x1e
        /*00c2*/ 	.short	(.L_31 - .L_30)
.L_30:
        /*00c4*/ 	.word	0x00000000


	//----- nvinfo : EIATTR_CBANK_PARAM_SIZE
	.align		4
.L_31:
        /*00c8*/ 	.byte	0x03, 0x19
        /*00ca*/ 	.short	0x002c


	//----- nvinfo : EIATTR_PARAM_CBANK
	.align		4
        /*00cc*/ 	.byte	0x04, 0x0a
        /*00ce*/ 	.short	(.L_33 - .L_32)
	.align		4
.L_32:
        /*00d0*/ 	.word	index@(.nv.constant0._Z12mandelKernelffffPiiiffi)
        /*00d4*/ 	.short	0x0380
        /*00d6*/ 	.short	0x002c


	//----- nvinfo : EIATTR_SW_WAR
	.align		4
.L_33:
        /*00d8*/ 	.byte	0x04, 0x36
        /*00da*/ 	.short	(.L_35 - .L_34)
.L_34:
        /*00dc*/ 	.word	0x00000008
.L_35:


//--------------------- .nv.callgraph             --------------------------
	.section	.nv.callgraph,"",@"SHT_CUDA_CALLGRAPH"
	.align	4
	.sectionentsize	8
	.align		4
        /*0000*/ 	.word	0x00000000
	.align		4
        /*0004*/ 	.word	0xffffffff
	.align		4
        /*0008*/ 	.word	0x00000000
	.align		4
        /*000c*/ 	.word	0xfffffffe
	.align		4
        /*0010*/ 	.word	0x00000000
	.align		4
        /*0014*/ 	.word	0xfffffffd
	.align		4
        /*0018*/ 	.word	0x00000000
	.align		4
        /*001c*/ 	.word	0xfffffffc


//--------------------- .text._Z12mandelKernelffffPiiiffi --------------------------
	.section	.text._Z12mandelKernelffffPiiiffi,"ax",@progbits
	.align	128
        .global         _Z12mandelKernelffffPiiiffi
        .type           _Z12mandelKernelffffPiiiffi,@function
        .size           _Z12mandelKernelffffPiiiffi,(.L_x_4 - _Z12mandelKernelffffPiiiffi)
        .other          _Z12mandelKernelffffPiiiffi,@"STO_CUDA_ENTRY STV_DEFAULT"
_Z12mandelKernelffffPiiiffi:
.text._Z12mandelKernelffffPiiiffi:
[----:B------:R-:W-:Y:S08]  /*0000*/  LDC R1, c[0x0][0x37c] ;  /* 0x0000df00ff017b82 */ /* 0x000ff00000000800 */
[----:B------:R-:W0:Y:S01]  /*0010*/  LDC R9, c[0x0][0x398] ;  /* 0x0000e600ff097b82 */ /* 0x000e220000000800 */
[----:B------:R-:W1:Y:S01]  /*0020*/  S2R R0, SR_TID.X ;  /* 0x0000000000007919 */ /* 0x000e620000002100 */
[----:B------:R-:W2:Y:S01]  /*0030*/  LDCU UR8, c[0x0][0x3a8] ;  /* 0x00007500ff0877ac */ /* 0x000ea20008000800 */
[----:B------:R-:W3:Y:S05]  /*0040*/  LDCU.64 UR6, c[0x0][0x3a0] ;  /* 0x00007400ff0677ac */ /* 0x000eea0008000a00 */
[----:B------:R-:W1:Y:S08]  /*0050*/  S2UR UR4, SR_CTAID.X ;  /* 0x00000000000479c3 */ /* 0x000e700000002500 */
[----:B------:R-:W1:Y:S01]  /*0060*/  LDC R5, c[0x0][0x360] ;  /* 0x0000d800ff057b82 */ /* 0x000e620000000800 */
[----:B--2---:R-:W-:Y:S01]  /*0070*/  UISETP.GE.AND UP0, UPT, UR8, 0x1, UPT ;  /* 0x000000010800788c */ /* 0x004fe2000bf06270 */
[----:B0-----:R-:W-:-:S04]  /*0080*/  IABS R7, R9 ;  /* 0x0000000900077213 */ /* 0x001fc80000000000 */
[----:B------:R-:W0:Y:S01]  /*0090*/  I2F.RP R4, R7 ;  /* 0x0000000700047306 */ /* 0x000e220000209400 */
[----:B-1----:R-:W-:Y:S01]  /*00a0*/  IMAD R0, R5, UR4, R0 ;  /* 0x0000000405007c24 */ /* 0x002fe2000f8e0200 */
[----:B------:R-:W1:Y:S06]  /*00b0*/  LDCU.64 UR4, c[0x0][0x358] ;  /* 0x00006b00ff0477ac */ /* 0x000e6c0008000a00 */
[----:B0-----:R-:W0:Y:S02]  /*00c0*/  MUFU.RCP R4, R4 ;  /* 0x0000000400047308 */ /* 0x001e240000001000 */
[----:B0-----:R-:W-:-:S02]  /*00d0*/  IADD3 R2, PT, PT, R4, 0xffffffe, RZ ;  /* 0x0ffffffe04027810 */ /* 0x001fc40007ffe0ff */
[----:B------:R-:W-:-:S04]  /*00e0*/  IABS R4, R0 ;  /* 0x0000000000047213 */ /* 0x000fc80000000000 */
[----:B------:R0:W2:Y:S02]  /*00f0*/  F2I.FTZ.U32.TRUNC.NTZ R3, R2 ;  /* 0x0000000200037305 */ /* 0x0000a4000021f000 */
[----:B0-----:R-:W-:Y:S01]  /*0100*/  IMAD.MOV.U32 R2, RZ, RZ, RZ ;  /* 0x000000ffff027224 */ /* 0x001fe200078e00ff */
[----:B--2---:R-:W-:-:S05]  /*0110*/  IADD3 R6, PT, PT, RZ, -R3, RZ ;  /* 0x80000003ff067210 */ /* 0x004fca0007ffe0ff */
[----:B------:R-:W-:-:S04]  /*0120*/  IMAD R5, R6, R7, RZ ;  /* 0x0000000706057224 */ /* 0x000fc800078e02ff */
[----:B------:R-:W-:-:S06]  /*0130*/  IMAD.HI.U32 R3, R3, R5, R2 ;  /* 0x0000000503037227 */ /* 0x000fcc00078e0002 */
[----:B------:R-:W-:-:S05]  /*0140*/  IMAD.HI.U32 R3, R3, R4, RZ ;  /* 0x0000000403037227 */ /* 0x000fca00078e00ff */
[----:B------:R-:W-:-:S05]  /*0150*/  IADD3 R5, PT, PT, -R3, RZ, RZ ;  /* 0x000000ff03057210 */ /* 0x000fca0007ffe1ff */
[----:B------:R-:W-:Y:S02]  /*0160*/  IMAD R2, R7, R5, R4 ;  /* 0x0000000507027224 */ /* 0x000fe400078e0204 */
[----:B------:R-:W-:-:S03]  /*0170*/  IMAD.MOV.U32 R5, RZ, RZ, RZ ;  /* 0x000000ffff057224 */ /* 0x000fc600078e00ff */
[----:B------:R-:W-:-:S13]  /*0180*/  ISETP.GT.U32.AND P2, PT, R7, R2, PT ;  /* 0x000000020700720c */ /* 0x000fda0003f44070 */
[----:B------:R-:W-:Y:S01]  /*0190*/  @!P2 IMAD.IADD R2, R2, 0x1, -R7 ;  /* 0x000000010202a824 */ /* 0x000fe200078e0a07 */
[----:B------:R-:W-:Y:S02]  /*01a0*/  @!P2 IADD3 R3, PT, PT, R3, 0x1, RZ ;  /* 0x000000010303a810 */ /* 0x000fe40007ffe0ff */
[----:B------:R-:W-:Y:S02]  /*01b0*/  ISETP.NE.AND P2, PT, R9, RZ, PT ;  /* 0x000000ff0900720c */ /* 0x000fe40003f45270 */
[----:B------:R-:W-:Y:S02]  /*01c0*/  ISETP.GE.U32.AND P0, PT, R2, R7, PT ;  /* 0x000000070200720c */ /* 0x000fe40003f06070 */
[----:B------:R-:W-:Y:S01]  /*01d0*/  LOP3.LUT R2, R0, R9, RZ, 0x3c, !PT ;  /* 0x0000000900027212 */ /* 0x000fe200078e3cff */
[----:B------:R-:W3:Y:S03]  /*01e0*/  LDC.64 R6, c[0x0][0x388] ;  /* 0x0000e200ff067b82 */ /* 0x000ee60000000a00 */
[----:B------:R-:W-:-:S07]  /*01f0*/  ISETP.GE.AND P1, PT, R2, RZ, PT ;  /* 0x000000ff0200720c */ /* 0x000fce0003f26270 */
[----:B------:R-:W-:-:S06]  /*0200*/  @P0 VIADD R3, R3, 0x1 ;  /* 0x0000000103030836 */ /* 0x000fcc0000000000 */
[----:B------:R-:W-:Y:S02]  /*0210*/  @!P1 IADD3 R3, PT, PT, -R3, RZ, RZ ;  /* 0x000000ff03039210 */ /* 0x000fe40007ffe1ff */
[----:B------:R-:W-:-:S04]  /*0220*/  @!P2 LOP3.LUT R3, RZ, R9, RZ, 0x33, !PT ;  /* 0x00000009ff03a212 */ /* 0x000fc800078e33ff */
[----:B------:R-:W-:Y:S02]  /*0230*/  IADD3 R2, PT, PT, -R3, RZ, RZ ;  /* 0x000000ff03027210 */ /* 0x000fe40007ffe1ff */
[----:B------:R-:W-:-:S03]  /*0240*/  I2FP.F32.S32 R4, R3 ;  /* 0x0000000300047245 */ /* 0x000fc60000201400 */
[----:B------:R-:W-:Y:S02]  /*0250*/  IMAD R2, R9, R2, R0 ;  /* 0x0000000209027224 */ /* 0x000fe400078e0200 */
[----:B---3--:R-:W-:-:S03]  /*0260*/  FFMA R4, R4, UR7, R7 ;  /* 0x0000000704047c23 */ /* 0x008fc60008000007 */
[----:B------:R-:W-:-:S05]  /*0270*/  I2FP.F32.S32 R3, R2 ;  /* 0x0000000200037245 */ /* 0x000fca0000201400 */
[----:B------:R-:W-:Y:S01]  /*0280*/  FFMA R6, R3, UR6, R6 ;  /* 0x0000000603067c23 */ /* 0x000fe20008000006 */
[----:B-1----:R-:W-:Y:S06]  /*0290*/  BRA.U !UP0, `(.L_x_0) ;  /* 0x0000000108507547 */ /* 0x002fec000b800000 */
[----:B------:R-:W-:Y:S01]  /*02a0*/  HFMA2 R5, -RZ, RZ, 0, 0 ;  /* 0x00000000ff057431 */ /* 0x000fe200000001ff */
[----:B------:R-:W-:Y:S01]  /*02b0*/  BSSY.RECONVERGENT B0, `(.L_x_0) ;  /* 0x0000012000007945 */ /* 0x000fe20003800200 */
[----:B------:R-:W-:Y:S01]  /*02c0*/  MOV R2, R4 ;  /* 0x0000000400027202 */ /* 0x000fe20000000f00 */
[----:B------:R-:W-:Y:S01]  /*02d0*/  IMAD.MOV.U32 R3, RZ, RZ, R6 ;  /* 0x000000ffff037224 */ /* 0x000fe200078e0006 */
[----:B------:R-:W0:Y:S01]  /*02e0*/  LDCU UR6, c[0x0][0x3a8] ;  /* 0x00007500ff0677ac */ /* 0x000e220008000800 */
[----:B------:R-:W1:Y:S05]  /*02f0*/  LDCU UR7, c[0x0][0x3a8] ;  /* 0x00007500ff0777ac */ /* 0x000e6a0008000800 */
.L_x_2:
[----:B------:R-:W-:Y:S01]  /*0300*/  FMUL R8, R3, R3 ;  /* 0x0000000303087220 */ /* 0x000fe20000400000 */
[----:B------:R-:W-:-:S04]  /*0310*/  FMUL R9, R2, R2 ;  /* 0x0000000202097220 */ /* 0x000fc80000400000 */
[----:B------:R-:W-:-:S05]  /*0320*/  FADD R7, R8, R9 ;  /* 0x0000000908077221 */ /* 0x000fca0000000000 */
[----:B------:R-:W-:-:S13]  /*0330*/  FSETP.GT.AND P0, PT, R7, 4, PT ;  /* 0x408000000700780b */ /* 0x000fda0003f04000 */
[----:B------:R-:W-:Y:S05]  /*0340*/  @P0 BRA `(.L_x_1) ;  /* 0x0000000000200947 */ /* 0x000fea0003800000 */
[----:B------:R-:W-:Y:S01]  /*0350*/  IADD3 R5, PT, PT, R5, 0x1, RZ ;  /* 0x0000000105057810 */ /* 0x000fe20007ffe0ff */
[----:B------:R-:W-:Y:S01]  /*0360*/  FADD R7, R3, R3 ;  /* 0x0000000303077221 */ /* 0x000fe20000000000 */
[----:B------:R-:W-:Y:S02]  /*0370*/  FADD R3, R8, -R9 ;  /* 0x8000000908037221 */ /* 0x000fe40000000000 */
[----:B-1----:R-:W-:Y:S01]  /*0380*/  ISETP.NE.AND P0, PT, R5, UR7, PT ;  /* 0x0000000705007c0c */ /* 0x002fe2000bf05270 */
[----:B------:R-:W-:Y:S01]  /*0390*/  FFMA R2, R7, R2, R4 ;  /* 0x0000000207027223 */ /* 0x000fe20000000004 */
[----:B------:R-:W-:-:S11]  /*03a0*/  FADD R3, R6, R3 ;  /* 0x0000000306037221 */ /* 0x000fd60000000000 */
[----:B------:R-:W-:Y:S05]  /*03b0*/  @P0 BRA `(.L_x_2) ;  /* 0xfffffffc00d00947 */ /* 0x000fea000383ffff */
[----:B0-----:R-:W-:-:S07]  /*03c0*/  MOV R5, UR6 ;  /* 0x0000000600057c02 */ /* 0x001fce0008000f00 */
.L_x_1:
[----:B01----:R-:W-:Y:S05]  /*03d0*/  BSYNC.RECONVERGENT B0 ;  /* 0x0000000000007941 */ /* 0x003fea0003800200 */
.L_x_0:
[----:B------:R-:W0:Y:S02]  /*03e0*/  LDC.64 R2, c[0x0][0x390] ;  /* 0x0000e400ff027b82 */ /* 0x000e240000000a00 */
[----:B0-----:R-:W-:-:S05]  /*03f0*/  IMAD.WIDE R2, R0, 0x4, R2 ;  /* 0x0000000400027825 */ /* 0x001fca00078e0202 */
[----:B------:R-:W-:Y:S01]  /*0400*/  STG.E desc[UR4][R2.64], R5 ;  /* 0x0000000502007986 */ /* 0x000fe2000c101904 */
[----:B------:R-:W-:Y:S05]  /*0410*/  EXIT ;  /* 0x000000000000794d */ /* 0x000fea0003800000 */
.L_x_3:
[----:B------:R-:W-:-:S00]  /*0420*/  BRA `(.L_x_3) ;  /* 0xfffffffc00fc7947 */ /* 0x000fc0000383ffff */
[----:B------:R-:W-:-:S00]  /*0430*/  NOP ;  /* 0x0000000000007918 */ /* 0x000fc00000000000 */
        /* <DEDUP_REMOVED lines=12> */
.L_x_4:


//--------------------- .nv.shared.reserved.0     --------------------------
	.section	.nv.shared.reserved.0,"aw",@nobits
	.weak		__nv_reservedSMEM_offset_0_alias
	.size		__nv_reservedSMEM_offset_0_alias, 0, 64
	.other		__nv_reservedSMEM_offset_0_alias,@"STO_CUDA_RESERVED_SHARED STV_DEFAULT"
__nv_reservedSMEM_offset_0_alias:
	.zero		0
	.zero		64


//--------------------- .nv.constant0._Z12mandelKernelffffPiiiffi --------------------------
	.section	.nv.constant0._Z12mandelKernelffffPiiiffi,"a",@progbits
	.sectionflags	@""
	.align	4
.nv.constant0._Z12mandelKernelffffPiiiffi:
	.zero		940


//--------------------- SYMBOLS --------------------------

	.type		.nv.reservedSmem.offset0,@object
	.size		.nv.reservedSmem.offset0,0x4
